//
// Generated by NVIDIA NVVM Compiler
//
// Compiler Build ID: CL-36424714
// Cuda compilation tools, release 13.0, V13.0.88
// Based on NVVM 20.0.0
//

.version 9.0
.target sm_100
.address_size 64

	// .globl	_Z10ols_kerneliPi
.extern .func  (.param .b32 func_retval0) vprintf
(
	.param .b64 vprintf_param_0,
	.param .b64 vprintf_param_1
)
;
.global .align 1 .b8 $str[16] = {105, 32, 61, 32, 37, 100, 44, 32, 106, 32, 61, 32, 37, 100, 10};
.global .align 1 .b8 $str$1[7] = {104, 101, 108, 108, 111, 10};
.global .align 1 .b8 $str$2[13] = {104, 101, 108, 108, 111, 32, 119, 111, 114, 108, 100, 10};

.visible .entry _Z10ols_kerneliPi(
	.param .u32 _Z10ols_kerneliPi_param_0,
	.param .u64 .ptr .align 1 _Z10ols_kerneliPi_param_1
)
{
	.local .align 8 .b8 	__local_depot0[8];
	.reg .b64 	%SP;
	.reg .b64 	%SPL;
	.reg .pred 	%p<3>;
	.reg .b32 	%r<28>;
	.reg .b64 	%rd<10>;

	mov.u64 	%SPL, __local_depot0;
	cvta.local.u64 	%SP, %SPL;
	ld.param.u32 	%r11, [_Z10ols_kerneliPi_param_0];
	mov.u32 	%r12, %ctaid.y;
	mov.u32 	%r1, %ntid.y;
	mov.u32 	%r13, %tid.y;
	mad.lo.s32 	%r27, %r12, %r1, %r13;
	mov.u32 	%r14, %ctaid.x;
	mov.u32 	%r3, %ntid.x;
	mov.u32 	%r15, %tid.x;
	mad.lo.s32 	%r26, %r14, %r3, %r15;
	max.s32 	%r16, %r27, %r26;
	setp.ge.s32 	%p1, %r16, %r11;
	@%p1 bra 	$L__BB0_3;
	mov.u32 	%r17, %nctaid.x;
	mul.lo.s32 	%r5, %r3, %r17;
	mov.u32 	%r18, %nctaid.y;
	mul.lo.s32 	%r6, %r1, %r18;
	add.u64 	%rd2, %SP, 0;
	add.u64 	%rd1, %SPL, 0;
	mov.u64 	%rd3, $str;
	mov.u64 	%rd6, $str$1;
$L__BB0_2:
	st.local.v2.u32 	[%rd1], {%r26, %r27};
	cvta.global.u64 	%rd4, %rd3;
	{ // callseq 0, 0
	.param .b64 param0;
	st.param.b64 	[param0], %rd4;
	.param .b64 param1;
	st.param.b64 	[param1], %rd2;
	.param .b32 retval0;
	call.uni (retval0), 
	vprintf, 
	(
	param0, 
	param1
	);
	ld.param.b32 	%r19, [retval0];
	} // callseq 0
	cvta.global.u64 	%rd7, %rd6;
	{ // callseq 1, 0
	.param .b64 param0;
	st.param.b64 	[param0], %rd7;
	.param .b64 param1;
	st.param.b64 	[param1], 0;
	.param .b32 retval0;
	call.uni (retval0), 
	vprintf, 
	(
	param0, 
	param1
	);
	ld.param.b32 	%r21, [retval0];
	} // callseq 1
	add.s32 	%r26, %r26, %r5;
	add.s32 	%r27, %r27, %r6;
	max.s32 	%r23, %r27, %r26;
	setp.lt.s32 	%p2, %r23, %r11;
	@%p2 bra 	$L__BB0_2;
$L__BB0_3:
	mov.u64 	%rd8, $str$2;
	cvta.global.u64 	%rd9, %rd8;
	{ // callseq 2, 0
	.param .b64 param0;
	st.param.b64 	[param0], %rd9;
	.param .b64 param1;
	st.param.b64 	[param1], 0;
	.param .b32 retval0;
	call.uni (retval0), 
	vprintf, 
	(
	param0, 
	param1
	);
	ld.param.b32 	%r24, [retval0];
	} // callseq 2
	ret;

}


// ===== COMPILED SASS (sm_100) =====

	.target	sm_100

	.elftype	@"ET_EXEC"


//--------------------- .note.nv.tkinfo           --------------------------
	.section	.note.nv.tkinfo,"",@"SHT_NOTE"
	.sectionflags	@"SHF_NOTE_NV_TKINFO"
	.tkinfo
        /*0018*/ 	.word	0x00000002
        /*0030*/ 	.string	""
        /*0030*/ 	.string	"ptxas"
        /*0030*/ 	.string	"Cuda compilation tools, release 13.0, V13.0.88"
        /*0030*/ 	.string	"Build cuda_13.0.r13.0/compiler.36424714_0"
        /*0030*/ 	.string	"-arch sm_100 -m 64 "



//--------------------- .note.nv.cuinfo           --------------------------
	.section	.note.nv.cuinfo,"",@"SHT_NOTE"
	.sectionflags	@"SHF_NOTE_NV_CUINFO"
        /*0018*/ 	.short	0x0002
        /*001a*/ 	.short	0x0064
        /*001c*/ 	.short	0x0082
	.zero		2


//--------------------- .nv.info                  --------------------------
	.section	.nv.info,"",@"SHT_CUDA_INFO"
	.align	4


	//----- nvinfo : EIATTR_REGCOUNT
	.align		4
        /*0000*/ 	.byte	0x04, 0x2f
        /*0002*/ 	.short	(.L_4 - .L_3)
	.align		4
.L_3:
        /*0004*/ 	.word	index@(_Z10ols_kerneliPi)
        /*0008*/ 	.word	0x0000001a


	//----- nvinfo : EIATTR_FRAME_SIZE
	.align		4
.L_4:
        /*000c*/ 	.byte	0x04, 0x11
        /*000e*/ 	.short	(.L_6 - .L_5)
	.align		4
.L_5:
        /*0010*/ 	.word	index@(_Z10ols_kerneliPi)
        /*0014*/ 	.word	0x00000008


	//----- nvinfo : EIATTR_MIN_STACK_SIZE
	.align		4
.L_6:
        /*0018*/ 	.byte	0x04, 0x12
        /*001a*/ 	.short	(.L_8 - .L_7)
	.align		4
.L_7:
        /*001c*/ 	.word	index@(_Z10ols_kerneliPi)
        /*0020*/ 	.word	0x00000008
.L_8:


//--------------------- .nv.compat                --------------------------
	.section	.nv.compat,"",@"SHT_CUDA_COMPAT_INFO"
	.align	4
        /*0000*/ 	.byte	0x02, 0x09, 0x00, 0x00, 0x02, 0x02, 0x01, 0x00, 0x02, 0x05, 0x05, 0x00, 0x03, 0x07, 0x01, 0x01
        /*0010*/ 	.byte	0x02, 0x03, 0x00, 0x00, 0x02, 0x06, 0x01, 0x00, 0x04, 0x0b, 0x08, 0x00, 0x09, 0x00, 0x00, 0x00
        /*0020*/ 	.byte	0x00, 0x00, 0x00, 0x00


//--------------------- .nv.info._Z10ols_kerneliPi --------------------------
	.section	.nv.info._Z10ols_kerneliPi,"",@"SHT_CUDA_INFO"
	.sectionflags	@""
	.align	4


	//----- nvinfo : EIATTR_CUDA_API_VERSION
	.align		4
        /*0000*/ 	.byte	0x04, 0x37
        /*0002*/ 	.short	(.L_10 - .L_9)
.L_9:
        /*0004*/ 	.word	0x00000082


	//----- nvinfo : EIATTR_KPARAM_INFO
	.align		4
.L_10:
        /*0008*/ 	.byte	0x04, 0x17
        /*000a*/ 	.short	(.L_12 - .L_11)
.L_11:
        /*000c*/ 	.word	0x00000000
        /*0010*/ 	.short	0x0001
        /*0012*/ 	.short	0x0008
        /*0014*/ 	.byte	0x00, 0xf5, 0x21, 0x00


	//----- nvinfo : EIATTR_KPARAM_INFO
	.align		4
.L_12:
        /*0018*/ 	.byte	0x04, 0x17
        /*001a*/ 	.short	(.L_14 - .L_13)
.L_13:
        /*001c*/ 	.word	0x00000000
        /*0020*/ 	.short	0x0000
        /*0022*/ 	.short	0x0000
        /*0024*/ 	.byte	0x00, 0xf0, 0x11, 0x00


	//----- nvinfo : EIATTR_SPARSE_MMA_MASK
	.align		4
.L_14:
        /*0028*/ 	.byte	0x03, 0x50
        /*002a*/ 	.short	0x0000


	//----- nvinfo : EIATTR_MAXREG_COUNT
	.align		4
        /*002c*/ 	.byte	0x03, 0x1b
        /*002e*/ 	.short	0x00ff


	//----- nvinfo : EIATTR_EXTERNS
	.align		4
        /*0030*/ 	.byte	0x04, 0x0f
        /*0032*/ 	.short	(.L_16 - .L_15)


	//   ....[0]....
	.align		4
.L_15:
        /*0034*/ 	.word	index@(vprintf)


	//----- nvinfo : EIATTR_MERCURY_ISA_VERSION
	.align		4
.L_16:
        /*0038*/ 	.byte	0x03, 0x5f
        /*003a*/ 	.short	0x0101


	//----- nvinfo : EIATTR_VRC_CTA_INIT_COUNT
	.align		4
        /*003c*/ 	.byte	0x02, 0x4a
	.zero		1
	.zero		1


	//----- nvinfo : EIATTR_SYSCALL_OFFSETS
	.align		4
        /*0040*/ 	.byte	0x04, 0x46
        /*0042*/ 	.short	(.L_18 - .L_17)


	//   ....[0]....
.L_17:
        /*0044*/ 	.word	0x00000210


	//   ....[1]....
        /*0048*/ 	.word	0x00000280


	//   ....[2]....
        /*004c*/ 	.word	0x00000360


	//----- nvinfo : EIATTR_EXIT_INSTR_OFFSETS
	.align		4
.L_18:
        /*0050*/ 	.byte	0x04, 0x1c
        /*0052*/ 	.short	(.L_20 - .L_19)


	//   ....[0]....
.L_19:
        /*0054*/ 	.word	0x00000370


	//----- nvinfo : EIATTR_CRS_STACK_SIZE
	.align		4
.L_20:
        /*0058*/ 	.byte	0x04, 0x1e
        /*005a*/ 	.short	(.L_22 - .L_21)
.L_21:
        /*005c*/ 	.word	0x00000000


	//----- nvinfo : EIATTR_CBANK_PARAM_SIZE
	.align		4
.L_22:
        /*0060*/ 	.byte	0x03, 0x19
        /*0062*/ 	.short	0x0010


	//----- nvinfo : EIATTR_PARAM_CBANK
	.align		4
        /*0064*/ 	.byte	0x04, 0x0a
        /*0066*/ 	.short	(.L_24 - .L_23)
	.align		4
.L_23:
        /*0068*/ 	.word	index@(.nv.constant0._Z10ols_kerneliPi)
        /*006c*/ 	.short	0x0380
        /*006e*/ 	.short	0x0010


	//----- nvinfo : EIATTR_SW_WAR
	.align		4
.L_24:
        /*0070*/ 	.byte	0x04, 0x36
        /*0072*/ 	.short	(.L_26 - .L_25)
.L_25:
        /*0074*/ 	.word	0x00000008
.L_26:


//--------------------- .nv.callgraph             --------------------------
	.section	.nv.callgraph,"",@"SHT_CUDA_CALLGRAPH"
	.align	4
	.sectionentsize	8
	.align		4
        /*0000*/ 	.word	0x00000000
	.align		4
        /*0004*/ 	.word	0xffffffff
	.align		4
        /*0008*/ 	.word	index@(_Z10ols_kerneliPi)
	.align		4
        /*000c*/ 	.word	index@(vprintf)
	.align		4
        /*0010*/ 	.word	0x00000000
	.align		4
        /*0014*/ 	.word	0xfffffffe
	.align		4
        /*0018*/ 	.word	0x00000000
	.align		4
        /*001c*/ 	.word	0xfffffffd
	.align		4
        /*0020*/ 	.word	0x00000000
	.align		4
        /*0024*/ 	.word	0xfffffffc


//--------------------- .nv.constant4             --------------------------
	.section	.nv.constant4,"a",@progbits
	.align	8
	.align		8
.nv.constant4:
        /*0000*/ 	.dword	vprintf
	.align		8
        /*0008*/ 	.dword	$str
	.align		8
        /*0010*/ 	.dword	$str$1
	.align		8
        /*0018*/ 	.dword	$str$2


//--------------------- .text._Z10ols_kerneliPi   --------------------------
	.section	.text._Z10ols_kerneliPi,"ax",@progbits
	.align	128
        .global         _Z10ols_kerneliPi
        .type           _Z10ols_kerneliPi,@function
        .size           _Z10ols_kerneliPi,(.L_x_7 - _Z10ols_kerneliPi)
        .other          _Z10ols_kerneliPi,@"STO_CUDA_ENTRY STV_DEFAULT"
_Z10ols_kerneliPi:
.text._Z10ols_kerneliPi:
[----:B------:R-:W0:Y:S01]  /*0000*/  LDC R1, c[0x0][0x37c] ;  /* 0x0000df00ff017b82 */ /* 0x000e220000000800 */
[----:B------:R-:W1:Y:S01]  /*0010*/  S2R R17, SR_TID.Y ;  /* 0x0000000000117919 */ /* 0x000e620000002200 */
[----:B------:R-:W2:Y:S06]  /*0020*/  LDCU UR5, c[0x0][0x2fc] ;  /* 0x00005f80ff0577ac */ /* 0x000eac0008000800 */
[----:B------:R-:W1:Y:S01]  /*0030*/  LDC R22, c[0x0][0x364] ;  /* 0x0000d900ff167b82 */ /* 0x000e620000000800 */
[----:B0-----:R-:W-:Y:S01]  /*0040*/  VIADD R1, R1, 0xfffffff8 ;  /* 0xfffffff801017836 */ /* 0x001fe20000000000 */
[----:B------:R-:W0:Y:S01]  /*0050*/  S2R R16, SR_TID.X ;  /* 0x0000000000107919 */ /* 0x000e220000002100 */
[----:B------:R-:W3:Y:S01]  /*0060*/  LDCU UR8, c[0x0][0x380] ;  /* 0x00007000ff0877ac */ /* 0x000ee20008000800 */
[----:B------:R-:W-:Y:S01]  /*0070*/  BSSY.RECONVERGENT B6, `(.L_x_0) ;  /* 0x0000027000067945 */ /* 0x000fe20003800200 */
[----:B------:R-:W4:Y:S03]  /*0080*/  LDCU UR4, c[0x0][0x2f8] ;  /* 0x00005f00ff0477ac */ /* 0x000f260008000800 */
[----:B------:R-:W1:Y:S01]  /*0090*/  S2UR UR6, SR_CTAID.Y ;  /* 0x00000000000679c3 */ /* 0x000e620000002600 */
[----:B------:R-:W5:Y:S07]  /*00a0*/  LDCU UR36, c[0x0][0x380] ;  /* 0x00007000ff2477ac */ /* 0x000f6e0008000800 */
[----:B------:R-:W0:Y:S08]  /*00b0*/  S2UR UR7, SR_CTAID.X ;  /* 0x00000000000779c3 */ /* 0x000e300000002500 */
[----:B------:R-:W0:Y:S01]  /*00c0*/  LDC R23, c[0x0][0x360] ;  /* 0x0000d800ff177b82 */ /* 0x000e220000000800 */
[----:B----4-:R-:W-:-:S05]  /*00d0*/  IADD3 R2, P1, PT, R1, UR4, RZ ;  /* 0x0000000401027c10 */ /* 0x010fca000ff3e0ff */
[----:B--2---:R-:W-:Y:S02]  /*00e0*/  IMAD.X R18, RZ, RZ, UR5, P1 ;  /* 0x00000005ff127e24 */ /* 0x004fe400088e06ff */
[----:B-1----:R-:W-:Y:S02]  /*00f0*/  IMAD R17, R22, UR6, R17 ;  /* 0x0000000616117c24 */ /* 0x002fe4000f8e0211 */
[----:B0-----:R-:W-:-:S05]  /*0100*/  IMAD R16, R23, UR7, R16 ;  /* 0x0000000717107c24 */ /* 0x001fca000f8e0210 */
[----:B------:R-:W-:-:S04]  /*0110*/  VIMNMX R0, PT, PT, R17, R16, !PT ;  /* 0x0000001011007248 */ /* 0x000fc80007fe0100 */
[----:B---3--:R-:W-:-:S13]  /*0120*/  ISETP.GE.AND P0, PT, R0, UR8, PT ;  /* 0x0000000800007c0c */ /* 0x008fda000bf06270 */
[----:B-----5:R-:W-:Y:S05]  /*0130*/  @P0 BRA `(.L_x_1) ;  /* 0x0000000000680947 */ /* 0x020fea0003800000 */
[----:B------:R-:W0:Y:S01]  /*0140*/  LDCU UR4, c[0x0][0x370] ;  /* 0x00006e00ff0477ac */ /* 0x000e220008000800 */
[----:B------:R-:W1:Y:S01]  /*0150*/  LDCU UR5, c[0x0][0x374] ;  /* 0x00006e80ff0577ac */ /* 0x000e620008000800 */
[----:B0-----:R-:W-:Y:S02]  /*0160*/  IMAD R23, R23, UR4, RZ ;  /* 0x0000000417177c24 */ /* 0x001fe4000f8e02ff */
[----:B-1----:R-:W-:-:S07]  /*0170*/  IMAD R22, R22, UR5, RZ ;  /* 0x0000000516167c24 */ /* 0x002fce000f8e02ff */
.L_x_4:
[----:B------:R-:W-:Y:S01]  /*0180*/  MOV R19, 0x0 ;  /* 0x0000000000137802 */ /* 0x000fe20000000f00 */
[----:B------:R0:W-:Y:S01]  /*0190*/  STL.64 [R1], R16 ;  /* 0x0000001001007387 */ /* 0x0001e20000100a00 */
[----:B------:R-:W1:Y:S01]  /*01a0*/  LDCU.64 UR4, c[0x4][0x8] ;  /* 0x01000100ff0477ac */ /* 0x000e620008000a00 */
[----:B------:R-:W-:Y:S01]  /*01b0*/  MOV R6, R2 ;  /* 0x0000000200067202 */ /* 0x000fe20000000f00 */
[----:B------:R0:W2:Y:S01]  /*01c0*/  LDC.64 R8, c[0x4][R19] ;  /* 0x0100000013087b82 */ /* 0x0000a20000000a00 */
[----:B------:R-:W-:Y:S02]  /*01d0*/  IMAD.MOV.U32 R7, RZ, RZ, R18 ;  /* 0x000000ffff077224 */ /* 0x000fe400078e0012 */
[----:B-1----:R-:W-:Y:S02]  /*01e0*/  IMAD.U32 R4, RZ, RZ, UR4 ;  /* 0x00000004ff047e24 */ /* 0x002fe4000f8e00ff */
[----:B0-----:R-:W-:-:S07]  /*01f0*/  IMAD.U32 R5, RZ, RZ, UR5 ;  /* 0x00000005ff057e24 */ /* 0x001fce000f8e00ff */
[----:B------:R-:W-:-:S07]  /*0200*/  LEPC R20, `(.L_x_2) ;  /* 0x000000001014794e */ /* 0x000fce0000000000 */
[----:B--2---:R-:W-:Y:S05]  /*0210*/  CALL.ABS.NOINC R8 ;  /* 0x0000000008007343 */ /* 0x004fea0003c00000 */
.L_x_2:
[----:B------:R0:W1:Y:S01]  /*0220*/  LDC.64 R8, c[0x4][R19] ;  /* 0x0100000013087b82 */ /* 0x0000620000000a00 */
[----:B------:R-:W2:Y:S01]  /*0230*/  LDCU.64 UR4, c[0x4][0x10] ;  /* 0x01000200ff0477ac */ /* 0x000ea20008000a00 */
[----:B------:R-:W-:Y:S01]  /*0240*/  CS2R R6, SRZ ;  /* 0x0000000000067805 */ /* 0x000fe2000001ff00 */
[----:B--2---:R-:W-:Y:S01]  /*0250*/  IMAD.U32 R4, RZ, RZ, UR4 ;  /* 0x00000004ff047e24 */ /* 0x004fe2000f8e00ff */
[----:B0-----:R-:W-:-:S07]  /*0260*/  MOV R5, UR5 ;  /* 0x0000000500057c02 */ /* 0x001fce0008000f00 */
[----:B------:R-:W-:-:S07]  /*0270*/  LEPC R20, `(.L_x_3) ;  /* 0x000000001014794e */ /* 0x000fce0000000000 */
[----:B-1----:R-:W-:Y:S05]  /*0280*/  CALL.ABS.NOINC R8 ;  /* 0x0000000008007343 */ /* 0x002fea0003c00000 */
.L_x_3:
[----:B------:R-:W-:Y:S02]  /*0290*/  IMAD.IADD R16, R23, 0x1, R16 ;  /* 0x0000000117107824 */ /* 0x000fe400078e0210 */
[----:B------:R-:W-:-:S05]  /*02a0*/  IMAD.IADD R17, R22, 0x1, R17 ;  /* 0x0000000116117824 */ /* 0x000fca00078e0211 */
[----:B------:R-:W-:-:S04]  /*02b0*/  VIMNMX R0, PT, PT, R16, R17, !PT ;  /* 0x0000001110007248 */ /* 0x000fc80007fe0100 */
[----:B------:R-:W-:-:S13]  /*02c0*/  ISETP.GE.AND P0, PT, R0, UR36, PT ;  /* 0x0000002400007c0c */ /* 0x000fda000bf06270 */
[----:B------:R-:W-:Y:S05]  /*02d0*/  @!P0 BRA `(.L_x_4) ;  /* 0xfffffffc00a88947 */ /* 0x000fea000383ffff */
.L_x_1:
[----:B------:R-:W-:Y:S05]  /*02e0*/  BSYNC.RECONVERGENT B6 ;  /* 0x0000000000067941 */ /* 0x000fea0003800200 */
.L_x_0:
[----:B------:R-:W-:Y:S01]  /*02f0*/  MOV R0, 0x0 ;  /* 0x0000000000007802 */ /* 0x000fe20000000f00 */
[----:B------:R-:W0:Y:S01]  /*0300*/  LDCU.64 UR4, c[0x4][0x18] ;  /* 0x01000300ff0477ac */ /* 0x000e220008000a00 */
[----:B------:R-:W-:Y:S02]  /*0310*/  CS2R R6, SRZ ;  /* 0x0000000000067805 */ /* 0x000fe4000001ff00 */
[----:B------:R1:W2:Y:S01]  /*0320*/  LDC.64 R2, c[0x4][R0] ;  /* 0x0100000000027b82 */ /* 0x0002a20000000a00 */
[----:B0-----:R-:W-:Y:S01]  /*0330*/  MOV R4, UR4 ;  /* 0x0000000400047c02 */ /* 0x001fe20008000f00 */
[----:B-1----:R-:W-:-:S07]  /*0340*/  IMAD.U32 R5, RZ, RZ, UR5 ;  /* 0x00000005ff057e24 */ /* 0x002fce000f8e00ff */
[----:B------:R-:W-:-:S07]  /*0350*/  LEPC R20, `(.L_x_5) ;  /* 0x000000001014794e */ /* 0x000fce0000000000 */
[----:B--2---:R-:W-:Y:S05]  /*0360*/  CALL.ABS.NOINC R2 ;  /* 0x0000000002007343 */ /* 0x004fea0003c00000 */
.L_x_5:
[----:B------:R-:W-:Y:S05]  /*0370*/  EXIT ;  /* 0x000000000000794d */ /* 0x000fea0003800000 */
.L_x_6:
[----:B------:R-:W-:-:S00]  /*0380*/  BRA `(.L_x_6) ;  /* 0xfffffffc00fc7947 */ /* 0x000fc0000383ffff */
[----:B------:R-:W-:-:S00]  /*0390*/  NOP ;  /* 0x0000000000007918 */ /* 0x000fc00000000000 */
        /* <DEDUP_REMOVED lines=14> */
.L_x_7:


//--------------------- .nv.global.init           --------------------------
	.section	.nv.global.init,"aw",@progbits
.nv.global.init:
	.type		$str$1,@object
	.size		$str$1,($str$2 - $str$1)
$str$1:
        /*0000*/ 	.byte	0x68, 0x65, 0x6c, 0x6c, 0x6f, 0x0a, 0x00
	.type		$str$2,@object
	.size		$str$2,($str - $str$2)
$str$2:
        /*0007*/ 	.byte	0x68, 0x65, 0x6c, 0x6c, 0x6f, 0x20, 0x77, 0x6f, 0x72, 0x6c, 0x64, 0x0a, 0x00
	.type		$str,@object
	.size		$str,(.L_0 - $str)
$str:
        /*0014*/ 	.byte	0x69, 0x20, 0x3d, 0x20, 0x25, 0x64, 0x2c, 0x20, 0x6a, 0x20, 0x3d, 0x20, 0x25, 0x64, 0x0a, 0x00
.L_0:


//--------------------- .nv.shared.reserved.0     --------------------------
	.section	.nv.shared.reserved.0,"aw",@nobits
	.weak		__nv_reservedSMEM_offset_0_alias
	.size		__nv_reservedSMEM_offset_0_alias, 0, 64
	.other		__nv_reservedSMEM_offset_0_alias,@"STO_CUDA_RESERVED_SHARED STV_DEFAULT"
__nv_reservedSMEM_offset_0_alias:
	.zero		0
	.zero		64


//--------------------- .nv.constant0._Z10ols_kerneliPi --------------------------
	.section	.nv.constant0._Z10ols_kerneliPi,"a",@progbits
	.sectionflags	@""
	.align	4
.nv.constant0._Z10ols_kerneliPi:
	.zero		912


//--------------------- SYMBOLS --------------------------

	.type		.nv.reservedSmem.offset0,@object
	.size		.nv.reservedSmem.offset0,0x4
	.type		vprintf,@function
